//
// Generated by NVIDIA NVVM Compiler
//
// Compiler Build ID: CL-36424714
// Cuda compilation tools, release 13.0, V13.0.88
// Based on NVVM 20.0.0
//

.version 9.0
.target sm_100
.address_size 64

	// .globl	_Z19solve_sudoku_kernelPiS_S_S_S_i

.visible .entry _Z19solve_sudoku_kernelPiS_S_S_S_i(
	.param .u64 .ptr .align 1 _Z19solve_sudoku_kernelPiS_S_S_S_i_param_0,
	.param .u64 .ptr .align 1 _Z19solve_sudoku_kernelPiS_S_S_S_i_param_1,
	.param .u64 .ptr .align 1 _Z19solve_sudoku_kernelPiS_S_S_S_i_param_2,
	.param .u64 .ptr .align 1 _Z19solve_sudoku_kernelPiS_S_S_S_i_param_3,
	.param .u64 .ptr .align 1 _Z19solve_sudoku_kernelPiS_S_S_S_i_param_4,
	.param .u32 _Z19solve_sudoku_kernelPiS_S_S_S_i_param_5
)
{
	.local .align 4 .b8 	__local_depot0[324];
	.reg .b64 	%SP;
	.reg .b64 	%SPL;
	.reg .pred 	%p<113>;
	.reg .b16 	%rs<13>;
	.reg .b32 	%r<254>;
	.reg .b64 	%rd<39>;

	mov.u64 	%SPL, __local_depot0;
	ld.param.u32 	%r92, [_Z19solve_sudoku_kernelPiS_S_S_S_i_param_5];
	add.u64 	%rd1, %SPL, 0;
	mov.u32 	%r93, %ctaid.x;
	mov.u32 	%r94, %ntid.x;
	mov.u32 	%r95, %tid.x;
	mad.lo.s32 	%r96, %r93, %r94, %r95;
	setp.ge.s32 	%p1, %r96, %r92;
	@%p1 bra 	$L__BB0_115;
	ld.param.u64 	%rd34, [_Z19solve_sudoku_kernelPiS_S_S_S_i_param_0];
	cvta.to.global.u64 	%rd12, %rd34;
	mov.u32 	%r98, %ctaid.x;
	mov.u32 	%r99, %ntid.x;
	mov.u32 	%r100, %tid.x;
	mad.lo.s32 	%r101, %r98, %r99, %r100;
	mul.lo.s32 	%r102, %r101, 81;
	mul.wide.s32 	%rd13, %r102, 4;
	add.s64 	%rd14, %rd12, %rd13;
	ld.global.u32 	%r1, [%rd14];
	st.local.u32 	[%rd1], %r1;
	ld.global.u32 	%r2, [%rd14+4];
	st.local.u32 	[%rd1+4], %r2;
	ld.global.u32 	%r3, [%rd14+8];
	st.local.u32 	[%rd1+8], %r3;
	ld.global.u32 	%r4, [%rd14+12];
	st.local.u32 	[%rd1+12], %r4;
	ld.global.u32 	%r5, [%rd14+16];
	st.local.u32 	[%rd1+16], %r5;
	ld.global.u32 	%r6, [%rd14+20];
	st.local.u32 	[%rd1+20], %r6;
	ld.global.u32 	%r7, [%rd14+24];
	st.local.u32 	[%rd1+24], %r7;
	ld.global.u32 	%r8, [%rd14+28];
	st.local.u32 	[%rd1+28], %r8;
	ld.global.u32 	%r9, [%rd14+32];
	st.local.u32 	[%rd1+32], %r9;
	ld.global.u32 	%r10, [%rd14+36];
	st.local.u32 	[%rd1+36], %r10;
	ld.global.u32 	%r11, [%rd14+40];
	st.local.u32 	[%rd1+40], %r11;
	ld.global.u32 	%r12, [%rd14+44];
	st.local.u32 	[%rd1+44], %r12;
	ld.global.u32 	%r13, [%rd14+48];
	st.local.u32 	[%rd1+48], %r13;
	ld.global.u32 	%r14, [%rd14+52];
	st.local.u32 	[%rd1+52], %r14;
	ld.global.u32 	%r15, [%rd14+56];
	st.local.u32 	[%rd1+56], %r15;
	ld.global.u32 	%r16, [%rd14+60];
	st.local.u32 	[%rd1+60], %r16;
	ld.global.u32 	%r17, [%rd14+64];
	st.local.u32 	[%rd1+64], %r17;
	ld.global.u32 	%r18, [%rd14+68];
	st.local.u32 	[%rd1+68], %r18;
	ld.global.u32 	%r19, [%rd14+72];
	st.local.u32 	[%rd1+72], %r19;
	ld.global.u32 	%r20, [%rd14+76];
	st.local.u32 	[%rd1+76], %r20;
	ld.global.u32 	%r21, [%rd14+80];
	st.local.u32 	[%rd1+80], %r21;
	ld.global.u32 	%r22, [%rd14+84];
	st.local.u32 	[%rd1+84], %r22;
	ld.global.u32 	%r23, [%rd14+88];
	st.local.u32 	[%rd1+88], %r23;
	ld.global.u32 	%r24, [%rd14+92];
	st.local.u32 	[%rd1+92], %r24;
	ld.global.u32 	%r25, [%rd14+96];
	st.local.u32 	[%rd1+96], %r25;
	ld.global.u32 	%r26, [%rd14+100];
	st.local.u32 	[%rd1+100], %r26;
	ld.global.u32 	%r27, [%rd14+104];
	st.local.u32 	[%rd1+104], %r27;
	ld.global.u32 	%r28, [%rd14+108];
	st.local.u32 	[%rd1+108], %r28;
	ld.global.u32 	%r29, [%rd14+112];
	st.local.u32 	[%rd1+112], %r29;
	ld.global.u32 	%r30, [%rd14+116];
	st.local.u32 	[%rd1+116], %r30;
	ld.global.u32 	%r31, [%rd14+120];
	st.local.u32 	[%rd1+120], %r31;
	ld.global.u32 	%r32, [%rd14+124];
	st.local.u32 	[%rd1+124], %r32;
	ld.global.u32 	%r33, [%rd14+128];
	st.local.u32 	[%rd1+128], %r33;
	ld.global.u32 	%r34, [%rd14+132];
	st.local.u32 	[%rd1+132], %r34;
	ld.global.u32 	%r35, [%rd14+136];
	st.local.u32 	[%rd1+136], %r35;
	ld.global.u32 	%r36, [%rd14+140];
	st.local.u32 	[%rd1+140], %r36;
	ld.global.u32 	%r37, [%rd14+144];
	st.local.u32 	[%rd1+144], %r37;
	ld.global.u32 	%r38, [%rd14+148];
	st.local.u32 	[%rd1+148], %r38;
	ld.global.u32 	%r39, [%rd14+152];
	st.local.u32 	[%rd1+152], %r39;
	ld.global.u32 	%r40, [%rd14+156];
	st.local.u32 	[%rd1+156], %r40;
	ld.global.u32 	%r41, [%rd14+160];
	st.local.u32 	[%rd1+160], %r41;
	ld.global.u32 	%r42, [%rd14+164];
	st.local.u32 	[%rd1+164], %r42;
	ld.global.u32 	%r43, [%rd14+168];
	st.local.u32 	[%rd1+168], %r43;
	ld.global.u32 	%r44, [%rd14+172];
	st.local.u32 	[%rd1+172], %r44;
	ld.global.u32 	%r45, [%rd14+176];
	st.local.u32 	[%rd1+176], %r45;
	ld.global.u32 	%r46, [%rd14+180];
	st.local.u32 	[%rd1+180], %r46;
	ld.global.u32 	%r47, [%rd14+184];
	st.local.u32 	[%rd1+184], %r47;
	ld.global.u32 	%r48, [%rd14+188];
	st.local.u32 	[%rd1+188], %r48;
	ld.global.u32 	%r49, [%rd14+192];
	st.local.u32 	[%rd1+192], %r49;
	ld.global.u32 	%r50, [%rd14+196];
	st.local.u32 	[%rd1+196], %r50;
	ld.global.u32 	%r51, [%rd14+200];
	st.local.u32 	[%rd1+200], %r51;
	ld.global.u32 	%r52, [%rd14+204];
	st.local.u32 	[%rd1+204], %r52;
	ld.global.u32 	%r53, [%rd14+208];
	st.local.u32 	[%rd1+208], %r53;
	ld.global.u32 	%r54, [%rd14+212];
	st.local.u32 	[%rd1+212], %r54;
	ld.global.u32 	%r55, [%rd14+216];
	st.local.u32 	[%rd1+216], %r55;
	ld.global.u32 	%r56, [%rd14+220];
	st.local.u32 	[%rd1+220], %r56;
	ld.global.u32 	%r57, [%rd14+224];
	st.local.u32 	[%rd1+224], %r57;
	ld.global.u32 	%r58, [%rd14+228];
	st.local.u32 	[%rd1+228], %r58;
	ld.global.u32 	%r59, [%rd14+232];
	st.local.u32 	[%rd1+232], %r59;
	ld.global.u32 	%r60, [%rd14+236];
	st.local.u32 	[%rd1+236], %r60;
	ld.global.u32 	%r61, [%rd14+240];
	st.local.u32 	[%rd1+240], %r61;
	ld.global.u32 	%r62, [%rd14+244];
	st.local.u32 	[%rd1+244], %r62;
	ld.global.u32 	%r63, [%rd14+248];
	st.local.u32 	[%rd1+248], %r63;
	ld.global.u32 	%r64, [%rd14+252];
	st.local.u32 	[%rd1+252], %r64;
	ld.global.u32 	%r65, [%rd14+256];
	st.local.u32 	[%rd1+256], %r65;
	ld.global.u32 	%r66, [%rd14+260];
	st.local.u32 	[%rd1+260], %r66;
	ld.global.u32 	%r67, [%rd14+264];
	st.local.u32 	[%rd1+264], %r67;
	ld.global.u32 	%r68, [%rd14+268];
	st.local.u32 	[%rd1+268], %r68;
	ld.global.u32 	%r69, [%rd14+272];
	st.local.u32 	[%rd1+272], %r69;
	ld.global.u32 	%r70, [%rd14+276];
	st.local.u32 	[%rd1+276], %r70;
	ld.global.u32 	%r71, [%rd14+280];
	st.local.u32 	[%rd1+280], %r71;
	ld.global.u32 	%r72, [%rd14+284];
	st.local.u32 	[%rd1+284], %r72;
	ld.global.u32 	%r73, [%rd14+288];
	st.local.u32 	[%rd1+288], %r73;
	ld.global.u32 	%r74, [%rd14+292];
	st.local.u32 	[%rd1+292], %r74;
	ld.global.u32 	%r75, [%rd14+296];
	st.local.u32 	[%rd1+296], %r75;
	ld.global.u32 	%r76, [%rd14+300];
	st.local.u32 	[%rd1+300], %r76;
	ld.global.u32 	%r77, [%rd14+304];
	st.local.u32 	[%rd1+304], %r77;
	ld.global.u32 	%r78, [%rd14+308];
	st.local.u32 	[%rd1+308], %r78;
	ld.global.u32 	%r79, [%rd14+312];
	st.local.u32 	[%rd1+312], %r79;
	ld.global.u32 	%r80, [%rd14+316];
	st.local.u32 	[%rd1+316], %r80;
	ld.global.u32 	%r81, [%rd14+320];
	st.local.u32 	[%rd1+320], %r81;
	setp.eq.s32 	%p2, %r1, 0;
	mov.b32 	%r250, 0;
	@%p2 bra 	$L__BB0_84;
	setp.eq.s32 	%p3, %r2, 0;
	mov.b32 	%r250, 1;
	@%p3 bra 	$L__BB0_84;
	setp.eq.s32 	%p4, %r3, 0;
	mov.b32 	%r250, 2;
	@%p4 bra 	$L__BB0_84;
	setp.eq.s32 	%p5, %r4, 0;
	mov.b32 	%r250, 3;
	@%p5 bra 	$L__BB0_84;
	setp.eq.s32 	%p6, %r5, 0;
	mov.b32 	%r250, 4;
	@%p6 bra 	$L__BB0_84;
	setp.eq.s32 	%p7, %r6, 0;
	mov.b32 	%r250, 5;
	@%p7 bra 	$L__BB0_84;
	setp.eq.s32 	%p8, %r7, 0;
	mov.b32 	%r250, 6;
	@%p8 bra 	$L__BB0_84;
	setp.eq.s32 	%p9, %r8, 0;
	mov.b32 	%r250, 7;
	@%p9 bra 	$L__BB0_84;
	setp.eq.s32 	%p10, %r9, 0;
	mov.b32 	%r250, 8;
	@%p10 bra 	$L__BB0_84;
	setp.eq.s32 	%p11, %r10, 0;
	mov.b32 	%r250, 9;
	@%p11 bra 	$L__BB0_84;
	setp.eq.s32 	%p12, %r11, 0;
	mov.b32 	%r250, 10;
	@%p12 bra 	$L__BB0_84;
	setp.eq.s32 	%p13, %r12, 0;
	mov.b32 	%r250, 11;
	@%p13 bra 	$L__BB0_84;
	setp.eq.s32 	%p14, %r13, 0;
	mov.b32 	%r250, 12;
	@%p14 bra 	$L__BB0_84;
	setp.eq.s32 	%p15, %r14, 0;
	mov.b32 	%r250, 13;
	@%p15 bra 	$L__BB0_84;
	setp.eq.s32 	%p16, %r15, 0;
	mov.b32 	%r250, 14;
	@%p16 bra 	$L__BB0_84;
	setp.eq.s32 	%p17, %r16, 0;
	mov.b32 	%r250, 15;
	@%p17 bra 	$L__BB0_84;
	setp.eq.s32 	%p18, %r17, 0;
	mov.b32 	%r250, 16;
	@%p18 bra 	$L__BB0_84;
	setp.eq.s32 	%p19, %r18, 0;
	mov.b32 	%r250, 17;
	@%p19 bra 	$L__BB0_84;
	setp.eq.s32 	%p20, %r19, 0;
	mov.b32 	%r250, 18;
	@%p20 bra 	$L__BB0_84;
	setp.eq.s32 	%p21, %r20, 0;
	mov.b32 	%r250, 19;
	@%p21 bra 	$L__BB0_84;
	setp.eq.s32 	%p22, %r21, 0;
	mov.b32 	%r250, 20;
	@%p22 bra 	$L__BB0_84;
	setp.eq.s32 	%p23, %r22, 0;
	mov.b32 	%r250, 21;
	@%p23 bra 	$L__BB0_84;
	setp.eq.s32 	%p24, %r23, 0;
	mov.b32 	%r250, 22;
	@%p24 bra 	$L__BB0_84;
	setp.eq.s32 	%p25, %r24, 0;
	mov.b32 	%r250, 23;
	@%p25 bra 	$L__BB0_84;
	setp.eq.s32 	%p26, %r25, 0;
	mov.b32 	%r250, 24;
	@%p26 bra 	$L__BB0_84;
	setp.eq.s32 	%p27, %r26, 0;
	mov.b32 	%r250, 25;
	@%p27 bra 	$L__BB0_84;
	setp.eq.s32 	%p28, %r27, 0;
	mov.b32 	%r250, 26;
	@%p28 bra 	$L__BB0_84;
	setp.eq.s32 	%p29, %r28, 0;
	mov.b32 	%r250, 27;
	@%p29 bra 	$L__BB0_84;
	setp.eq.s32 	%p30, %r29, 0;
	mov.b32 	%r250, 28;
	@%p30 bra 	$L__BB0_84;
	setp.eq.s32 	%p31, %r30, 0;
	mov.b32 	%r250, 29;
	@%p31 bra 	$L__BB0_84;
	setp.eq.s32 	%p32, %r31, 0;
	mov.b32 	%r250, 30;
	@%p32 bra 	$L__BB0_84;
	setp.eq.s32 	%p33, %r32, 0;
	mov.b32 	%r250, 31;
	@%p33 bra 	$L__BB0_84;
	setp.eq.s32 	%p34, %r33, 0;
	mov.b32 	%r250, 32;
	@%p34 bra 	$L__BB0_84;
	setp.eq.s32 	%p35, %r34, 0;
	mov.b32 	%r250, 33;
	@%p35 bra 	$L__BB0_84;
	setp.eq.s32 	%p36, %r35, 0;
	mov.b32 	%r250, 34;
	@%p36 bra 	$L__BB0_84;
	setp.eq.s32 	%p37, %r36, 0;
	mov.b32 	%r250, 35;
	@%p37 bra 	$L__BB0_84;
	setp.eq.s32 	%p38, %r37, 0;
	mov.b32 	%r250, 36;
	@%p38 bra 	$L__BB0_84;
	setp.eq.s32 	%p39, %r38, 0;
	mov.b32 	%r250, 37;
	@%p39 bra 	$L__BB0_84;
	setp.eq.s32 	%p40, %r39, 0;
	mov.b32 	%r250, 38;
	@%p40 bra 	$L__BB0_84;
	setp.eq.s32 	%p41, %r40, 0;
	mov.b32 	%r250, 39;
	@%p41 bra 	$L__BB0_84;
	setp.eq.s32 	%p42, %r41, 0;
	mov.b32 	%r250, 40;
	@%p42 bra 	$L__BB0_84;
	setp.eq.s32 	%p43, %r42, 0;
	mov.b32 	%r250, 41;
	@%p43 bra 	$L__BB0_84;
	setp.eq.s32 	%p44, %r43, 0;
	mov.b32 	%r250, 42;
	@%p44 bra 	$L__BB0_84;
	setp.eq.s32 	%p45, %r44, 0;
	mov.b32 	%r250, 43;
	@%p45 bra 	$L__BB0_84;
	setp.eq.s32 	%p46, %r45, 0;
	mov.b32 	%r250, 44;
	@%p46 bra 	$L__BB0_84;
	setp.eq.s32 	%p47, %r46, 0;
	mov.b32 	%r250, 45;
	@%p47 bra 	$L__BB0_84;
	setp.eq.s32 	%p48, %r47, 0;
	mov.b32 	%r250, 46;
	@%p48 bra 	$L__BB0_84;
	setp.eq.s32 	%p49, %r48, 0;
	mov.b32 	%r250, 47;
	@%p49 bra 	$L__BB0_84;
	setp.eq.s32 	%p50, %r49, 0;
	mov.b32 	%r250, 48;
	@%p50 bra 	$L__BB0_84;
	setp.eq.s32 	%p51, %r50, 0;
	mov.b32 	%r250, 49;
	@%p51 bra 	$L__BB0_84;
	setp.eq.s32 	%p52, %r51, 0;
	mov.b32 	%r250, 50;
	@%p52 bra 	$L__BB0_84;
	setp.eq.s32 	%p53, %r52, 0;
	mov.b32 	%r250, 51;
	@%p53 bra 	$L__BB0_84;
	setp.eq.s32 	%p54, %r53, 0;
	mov.b32 	%r250, 52;
	@%p54 bra 	$L__BB0_84;
	setp.eq.s32 	%p55, %r54, 0;
	mov.b32 	%r250, 53;
	@%p55 bra 	$L__BB0_84;
	setp.eq.s32 	%p56, %r55, 0;
	mov.b32 	%r250, 54;
	@%p56 bra 	$L__BB0_84;
	setp.eq.s32 	%p57, %r56, 0;
	mov.b32 	%r250, 55;
	@%p57 bra 	$L__BB0_84;
	setp.eq.s32 	%p58, %r57, 0;
	mov.b32 	%r250, 56;
	@%p58 bra 	$L__BB0_84;
	setp.eq.s32 	%p59, %r58, 0;
	mov.b32 	%r250, 57;
	@%p59 bra 	$L__BB0_84;
	setp.eq.s32 	%p60, %r59, 0;
	mov.b32 	%r250, 58;
	@%p60 bra 	$L__BB0_84;
	setp.eq.s32 	%p61, %r60, 0;
	mov.b32 	%r250, 59;
	@%p61 bra 	$L__BB0_84;
	setp.eq.s32 	%p62, %r61, 0;
	mov.b32 	%r250, 60;
	@%p62 bra 	$L__BB0_84;
	setp.eq.s32 	%p63, %r62, 0;
	mov.b32 	%r250, 61;
	@%p63 bra 	$L__BB0_84;
	setp.eq.s32 	%p64, %r63, 0;
	mov.b32 	%r250, 62;
	@%p64 bra 	$L__BB0_84;
	setp.eq.s32 	%p65, %r64, 0;
	mov.b32 	%r250, 63;
	@%p65 bra 	$L__BB0_84;
	setp.eq.s32 	%p66, %r65, 0;
	mov.b32 	%r250, 64;
	@%p66 bra 	$L__BB0_84;
	setp.eq.s32 	%p67, %r66, 0;
	mov.b32 	%r250, 65;
	@%p67 bra 	$L__BB0_84;
	setp.eq.s32 	%p68, %r67, 0;
	mov.b32 	%r250, 66;
	@%p68 bra 	$L__BB0_84;
	setp.eq.s32 	%p69, %r68, 0;
	mov.b32 	%r250, 67;
	@%p69 bra 	$L__BB0_84;
	setp.eq.s32 	%p70, %r69, 0;
	mov.b32 	%r250, 68;
	@%p70 bra 	$L__BB0_84;
	setp.eq.s32 	%p71, %r70, 0;
	mov.b32 	%r250, 69;
	@%p71 bra 	$L__BB0_84;
	setp.eq.s32 	%p72, %r71, 0;
	mov.b32 	%r250, 70;
	@%p72 bra 	$L__BB0_84;
	setp.eq.s32 	%p73, %r72, 0;
	mov.b32 	%r250, 71;
	@%p73 bra 	$L__BB0_84;
	setp.eq.s32 	%p74, %r73, 0;
	mov.b32 	%r250, 72;
	@%p74 bra 	$L__BB0_84;
	setp.eq.s32 	%p75, %r74, 0;
	mov.b32 	%r250, 73;
	@%p75 bra 	$L__BB0_84;
	setp.eq.s32 	%p76, %r75, 0;
	mov.b32 	%r250, 74;
	@%p76 bra 	$L__BB0_84;
	setp.eq.s32 	%p77, %r76, 0;
	mov.b32 	%r250, 75;
	@%p77 bra 	$L__BB0_84;
	setp.eq.s32 	%p78, %r77, 0;
	mov.b32 	%r250, 76;
	@%p78 bra 	$L__BB0_84;
	setp.eq.s32 	%p79, %r78, 0;
	mov.b32 	%r250, 77;
	@%p79 bra 	$L__BB0_84;
	setp.eq.s32 	%p80, %r79, 0;
	mov.b32 	%r250, 78;
	@%p80 bra 	$L__BB0_84;
	setp.eq.s32 	%p81, %r80, 0;
	mov.b32 	%r250, 79;
	@%p81 bra 	$L__BB0_84;
	setp.eq.s32 	%p82, %r81, 0;
	mov.b32 	%r250, 80;
	@%p82 bra 	$L__BB0_84;
	ld.param.u64 	%rd38, [_Z19solve_sudoku_kernelPiS_S_S_S_i_param_4];
	cvta.to.global.u64 	%rd15, %rd38;
	atom.global.add.u32 	%r82, [%rd15], 1;
	setp.gt.s32 	%p83, %r82, 9999999;
	@%p83 bra 	$L__BB0_115;
	ld.param.u64 	%rd37, [_Z19solve_sudoku_kernelPiS_S_S_S_i_param_3];
	mul.lo.s32 	%r183, %r82, 81;
	cvta.to.global.u64 	%rd16, %rd37;
	mul.wide.s32 	%rd17, %r183, 4;
	add.s64 	%rd18, %rd16, %rd17;
	st.global.u32 	[%rd18], %r1;
	st.global.u32 	[%rd18+4], %r2;
	st.global.u32 	[%rd18+8], %r3;
	st.global.u32 	[%rd18+12], %r4;
	st.global.u32 	[%rd18+16], %r5;
	st.global.u32 	[%rd18+20], %r6;
	st.global.u32 	[%rd18+24], %r7;
	st.global.u32 	[%rd18+28], %r8;
	st.global.u32 	[%rd18+32], %r9;
	st.global.u32 	[%rd18+36], %r10;
	st.global.u32 	[%rd18+40], %r11;
	st.global.u32 	[%rd18+44], %r12;
	st.global.u32 	[%rd18+48], %r13;
	st.global.u32 	[%rd18+52], %r14;
	st.global.u32 	[%rd18+56], %r15;
	st.global.u32 	[%rd18+60], %r16;
	st.global.u32 	[%rd18+64], %r17;
	st.global.u32 	[%rd18+68], %r18;
	st.global.u32 	[%rd18+72], %r19;
	st.global.u32 	[%rd18+76], %r20;
	st.global.u32 	[%rd18+80], %r21;
	st.global.u32 	[%rd18+84], %r22;
	st.global.u32 	[%rd18+88], %r23;
	st.global.u32 	[%rd18+92], %r24;
	st.global.u32 	[%rd18+96], %r25;
	st.global.u32 	[%rd18+100], %r26;
	st.global.u32 	[%rd18+104], %r27;
	st.global.u32 	[%rd18+108], %r28;
	st.global.u32 	[%rd18+112], %r29;
	st.global.u32 	[%rd18+116], %r30;
	st.global.u32 	[%rd18+120], %r31;
	st.global.u32 	[%rd18+124], %r32;
	st.global.u32 	[%rd18+128], %r33;
	st.global.u32 	[%rd18+132], %r34;
	st.global.u32 	[%rd18+136], %r35;
	st.global.u32 	[%rd18+140], %r36;
	st.global.u32 	[%rd18+144], %r37;
	st.global.u32 	[%rd18+148], %r38;
	st.global.u32 	[%rd18+152], %r39;
	st.global.u32 	[%rd18+156], %r40;
	st.global.u32 	[%rd18+160], %r41;
	st.global.u32 	[%rd18+164], %r42;
	st.global.u32 	[%rd18+168], %r43;
	st.global.u32 	[%rd18+172], %r44;
	st.global.u32 	[%rd18+176], %r45;
	st.global.u32 	[%rd18+180], %r46;
	st.global.u32 	[%rd18+184], %r47;
	st.global.u32 	[%rd18+188], %r48;
	st.global.u32 	[%rd18+192], %r49;
	st.global.u32 	[%rd18+196], %r50;
	st.global.u32 	[%rd18+200], %r51;
	st.global.u32 	[%rd18+204], %r52;
	st.global.u32 	[%rd18+208], %r53;
	st.global.u32 	[%rd18+212], %r54;
	st.global.u32 	[%rd18+216], %r55;
	st.global.u32 	[%rd18+220], %r56;
	st.global.u32 	[%rd18+224], %r57;
	st.global.u32 	[%rd18+228], %r58;
	st.global.u32 	[%rd18+232], %r59;
	st.global.u32 	[%rd18+236], %r60;
	st.global.u32 	[%rd18+240], %r61;
	st.global.u32 	[%rd18+244], %r62;
	st.global.u32 	[%rd18+248], %r63;
	st.global.u32 	[%rd18+252], %r64;
	st.global.u32 	[%rd18+256], %r65;
	st.global.u32 	[%rd18+260], %r66;
	st.global.u32 	[%rd18+264], %r67;
	st.global.u32 	[%rd18+268], %r68;
	st.global.u32 	[%rd18+272], %r69;
	st.global.u32 	[%rd18+276], %r70;
	st.global.u32 	[%rd18+280], %r71;
	st.global.u32 	[%rd18+284], %r72;
	st.global.u32 	[%rd18+288], %r73;
	st.global.u32 	[%rd18+292], %r74;
	st.global.u32 	[%rd18+296], %r75;
	st.global.u32 	[%rd18+300], %r76;
	st.global.u32 	[%rd18+304], %r77;
	st.global.u32 	[%rd18+308], %r78;
	st.global.u32 	[%rd18+312], %r79;
	st.global.u32 	[%rd18+316], %r80;
	st.global.u32 	[%rd18+320], %r81;
	bra.uni 	$L__BB0_115;
$L__BB0_84:
	cvt.u16.u32 	%rs1, %r250;
	mul.lo.s16 	%rs2, %rs1, 57;
	shr.u16 	%rs3, %rs2, 9;
	mul.lo.s16 	%rs4, %rs3, 9;
	sub.s16 	%rs5, %rs1, %rs4;
	mul.lo.s16 	%rs6, %rs3, 86;
	shr.u16 	%rs7, %rs6, 8;
	and.b16  	%rs8, %rs5, 255;
	mul.lo.s16 	%rs9, %rs8, 86;
	shr.u16 	%rs10, %rs9, 8;
	mul.lo.s16 	%rs11, %rs10, 3;
	cvt.u32.u16 	%r186, %rs11;
	and.b32  	%r187, %r186, 255;
	cvt.u32.u16 	%r188, %rs4;
	mul.wide.u32 	%rd19, %r188, 4;
	add.s64 	%rd2, %rd1, %rd19;
	ld.local.u32 	%r189, [%rd2];
	cvt.u32.u16 	%r190, %rs5;
	and.b32  	%r191, %r190, 255;
	mul.wide.u32 	%rd20, %r191, 4;
	add.s64 	%rd3, %rd1, %rd20;
	mul.lo.s16 	%rs12, %rs7, 27;
	cvt.u32.u16 	%r192, %rs12;
	and.b32  	%r193, %r192, 255;
	add.s32 	%r194, %r187, %r193;
	mul.wide.u32 	%rd21, %r194, 4;
	add.s64 	%rd4, %rd1, %rd21;
	cvt.u64.u16 	%rd22, %rs11;
	and.b64  	%rd23, %rd22, 255;
	cvt.u64.u16 	%rd24, %rs12;
	and.b64  	%rd25, %rd24, 255;
	add.s64 	%rd26, %rd25, %rd23;
	shl.b64 	%rd27, %rd26, 2;
	add.s64 	%rd5, %rd1, %rd27;
	neg.s32 	%r251, %r189;
	mov.b32 	%r253, -9;
	mov.b32 	%r252, -1;
$L__BB0_85:
	add.s32 	%r251, %r251, 1;
	setp.eq.s32 	%p84, %r251, 0;
	@%p84 bra 	$L__BB0_114;
	ld.local.u32 	%r195, [%rd2+4];
	add.s32 	%r196, %r253, 10;
	setp.eq.s32 	%p85, %r196, %r195;
	@%p85 bra 	$L__BB0_114;
	ld.local.u32 	%r197, [%rd2+8];
	add.s32 	%r198, %r253, 10;
	setp.eq.s32 	%p86, %r198, %r197;
	@%p86 bra 	$L__BB0_114;
	ld.local.u32 	%r199, [%rd2+12];
	add.s32 	%r200, %r253, 10;
	setp.eq.s32 	%p87, %r200, %r199;
	@%p87 bra 	$L__BB0_114;
	ld.local.u32 	%r201, [%rd2+16];
	add.s32 	%r202, %r253, 10;
	setp.eq.s32 	%p88, %r202, %r201;
	@%p88 bra 	$L__BB0_114;
	ld.local.u32 	%r203, [%rd2+20];
	add.s32 	%r204, %r253, 10;
	setp.eq.s32 	%p89, %r204, %r203;
	@%p89 bra 	$L__BB0_114;
	ld.local.u32 	%r205, [%rd2+24];
	add.s32 	%r206, %r253, 10;
	setp.eq.s32 	%p90, %r206, %r205;
	@%p90 bra 	$L__BB0_114;
	ld.local.u32 	%r207, [%rd2+28];
	add.s32 	%r208, %r253, 10;
	setp.eq.s32 	%p91, %r208, %r207;
	@%p91 bra 	$L__BB0_114;
	ld.local.u32 	%r209, [%rd2+32];
	add.s32 	%r210, %r253, 10;
	setp.eq.s32 	%p92, %r210, %r209;
	@%p92 bra 	$L__BB0_114;
	ld.local.u32 	%r211, [%rd3];
	add.s32 	%r212, %r253, 10;
	setp.eq.s32 	%p93, %r212, %r211;
	@%p93 bra 	$L__BB0_114;
	ld.local.u32 	%r213, [%rd3+36];
	add.s32 	%r214, %r253, 10;
	setp.eq.s32 	%p94, %r214, %r213;
	@%p94 bra 	$L__BB0_114;
	ld.local.u32 	%r215, [%rd3+72];
	add.s32 	%r216, %r253, 10;
	setp.eq.s32 	%p95, %r216, %r215;
	@%p95 bra 	$L__BB0_114;
	ld.local.u32 	%r217, [%rd3+108];
	add.s32 	%r218, %r253, 10;
	setp.eq.s32 	%p96, %r218, %r217;
	@%p96 bra 	$L__BB0_114;
	ld.local.u32 	%r219, [%rd3+144];
	add.s32 	%r220, %r253, 10;
	setp.eq.s32 	%p97, %r220, %r219;
	@%p97 bra 	$L__BB0_114;
	ld.local.u32 	%r221, [%rd3+180];
	add.s32 	%r222, %r253, 10;
	setp.eq.s32 	%p98, %r222, %r221;
	@%p98 bra 	$L__BB0_114;
	ld.local.u32 	%r223, [%rd3+216];
	add.s32 	%r224, %r253, 10;
	setp.eq.s32 	%p99, %r224, %r223;
	@%p99 bra 	$L__BB0_114;
	ld.local.u32 	%r225, [%rd3+252];
	add.s32 	%r226, %r253, 10;
	setp.eq.s32 	%p100, %r226, %r225;
	@%p100 bra 	$L__BB0_114;
	ld.local.u32 	%r227, [%rd3+288];
	add.s32 	%r228, %r253, 10;
	setp.eq.s32 	%p101, %r228, %r227;
	@%p101 bra 	$L__BB0_114;
	ld.local.u32 	%r229, [%rd4];
	add.s32 	%r230, %r253, 10;
	setp.eq.s32 	%p102, %r230, %r229;
	@%p102 bra 	$L__BB0_114;
	ld.local.u32 	%r231, [%rd4+4];
	add.s32 	%r232, %r253, 10;
	setp.eq.s32 	%p103, %r232, %r231;
	@%p103 bra 	$L__BB0_114;
	ld.local.u32 	%r233, [%rd4+8];
	add.s32 	%r234, %r253, 10;
	setp.eq.s32 	%p104, %r234, %r233;
	@%p104 bra 	$L__BB0_114;
	ld.local.u32 	%r235, [%rd5+36];
	add.s32 	%r236, %r253, 10;
	setp.eq.s32 	%p105, %r236, %r235;
	@%p105 bra 	$L__BB0_114;
	ld.local.u32 	%r237, [%rd5+40];
	add.s32 	%r238, %r253, 10;
	setp.eq.s32 	%p106, %r238, %r237;
	@%p106 bra 	$L__BB0_114;
	ld.local.u32 	%r239, [%rd5+44];
	add.s32 	%r240, %r253, 10;
	setp.eq.s32 	%p107, %r240, %r239;
	@%p107 bra 	$L__BB0_114;
	ld.local.u32 	%r241, [%rd5+72];
	add.s32 	%r242, %r253, 10;
	setp.eq.s32 	%p108, %r242, %r241;
	@%p108 bra 	$L__BB0_114;
	ld.local.u32 	%r243, [%rd5+76];
	add.s32 	%r244, %r253, 10;
	setp.eq.s32 	%p109, %r244, %r243;
	@%p109 bra 	$L__BB0_114;
	ld.local.u32 	%r245, [%rd5+80];
	add.s32 	%r246, %r253, 10;
	setp.eq.s32 	%p110, %r246, %r245;
	@%p110 bra 	$L__BB0_114;
	ld.param.u64 	%rd36, [_Z19solve_sudoku_kernelPiS_S_S_S_i_param_2];
	cvta.to.global.u64 	%rd28, %rd36;
	atom.global.add.u32 	%r89, [%rd28], 1;
	setp.gt.s32 	%p111, %r89, 9999999;
	@%p111 bra 	$L__BB0_114;
	ld.param.u64 	%rd35, [_Z19solve_sudoku_kernelPiS_S_S_S_i_param_1];
	mul.lo.s32 	%r247, %r89, 81;
	cvta.to.global.u64 	%rd29, %rd35;
	mul.wide.s32 	%rd30, %r247, 4;
	add.s64 	%rd31, %rd29, %rd30;
	st.global.u32 	[%rd31], %r1;
	st.global.u32 	[%rd31+4], %r2;
	st.global.u32 	[%rd31+8], %r3;
	st.global.u32 	[%rd31+12], %r4;
	st.global.u32 	[%rd31+16], %r5;
	st.global.u32 	[%rd31+20], %r6;
	st.global.u32 	[%rd31+24], %r7;
	st.global.u32 	[%rd31+28], %r8;
	st.global.u32 	[%rd31+32], %r9;
	st.global.u32 	[%rd31+36], %r10;
	st.global.u32 	[%rd31+40], %r11;
	st.global.u32 	[%rd31+44], %r12;
	st.global.u32 	[%rd31+48], %r13;
	st.global.u32 	[%rd31+52], %r14;
	st.global.u32 	[%rd31+56], %r15;
	st.global.u32 	[%rd31+60], %r16;
	st.global.u32 	[%rd31+64], %r17;
	st.global.u32 	[%rd31+68], %r18;
	st.global.u32 	[%rd31+72], %r19;
	st.global.u32 	[%rd31+76], %r20;
	st.global.u32 	[%rd31+80], %r21;
	st.global.u32 	[%rd31+84], %r22;
	st.global.u32 	[%rd31+88], %r23;
	st.global.u32 	[%rd31+92], %r24;
	st.global.u32 	[%rd31+96], %r25;
	st.global.u32 	[%rd31+100], %r26;
	st.global.u32 	[%rd31+104], %r27;
	st.global.u32 	[%rd31+108], %r28;
	st.global.u32 	[%rd31+112], %r29;
	st.global.u32 	[%rd31+116], %r30;
	st.global.u32 	[%rd31+120], %r31;
	st.global.u32 	[%rd31+124], %r32;
	st.global.u32 	[%rd31+128], %r33;
	st.global.u32 	[%rd31+132], %r34;
	st.global.u32 	[%rd31+136], %r35;
	st.global.u32 	[%rd31+140], %r36;
	st.global.u32 	[%rd31+144], %r37;
	st.global.u32 	[%rd31+148], %r38;
	st.global.u32 	[%rd31+152], %r39;
	st.global.u32 	[%rd31+156], %r40;
	st.global.u32 	[%rd31+160], %r41;
	st.global.u32 	[%rd31+164], %r42;
	st.global.u32 	[%rd31+168], %r43;
	st.global.u32 	[%rd31+172], %r44;
	st.global.u32 	[%rd31+176], %r45;
	st.global.u32 	[%rd31+180], %r46;
	st.global.u32 	[%rd31+184], %r47;
	st.global.u32 	[%rd31+188], %r48;
	st.global.u32 	[%rd31+192], %r49;
	st.global.u32 	[%rd31+196], %r50;
	st.global.u32 	[%rd31+200], %r51;
	st.global.u32 	[%rd31+204], %r52;
	st.global.u32 	[%rd31+208], %r53;
	st.global.u32 	[%rd31+212], %r54;
	st.global.u32 	[%rd31+216], %r55;
	st.global.u32 	[%rd31+220], %r56;
	st.global.u32 	[%rd31+224], %r57;
	st.global.u32 	[%rd31+228], %r58;
	st.global.u32 	[%rd31+232], %r59;
	st.global.u32 	[%rd31+236], %r60;
	st.global.u32 	[%rd31+240], %r61;
	st.global.u32 	[%rd31+244], %r62;
	st.global.u32 	[%rd31+248], %r63;
	st.global.u32 	[%rd31+252], %r64;
	st.global.u32 	[%rd31+256], %r65;
	st.global.u32 	[%rd31+260], %r66;
	st.global.u32 	[%rd31+264], %r67;
	st.global.u32 	[%rd31+268], %r68;
	st.global.u32 	[%rd31+272], %r69;
	st.global.u32 	[%rd31+276], %r70;
	st.global.u32 	[%rd31+280], %r71;
	st.global.u32 	[%rd31+284], %r72;
	st.global.u32 	[%rd31+288], %r73;
	st.global.u32 	[%rd31+292], %r74;
	st.global.u32 	[%rd31+296], %r75;
	st.global.u32 	[%rd31+300], %r76;
	st.global.u32 	[%rd31+304], %r77;
	st.global.u32 	[%rd31+308], %r78;
	st.global.u32 	[%rd31+312], %r79;
	st.global.u32 	[%rd31+316], %r80;
	st.global.u32 	[%rd31+320], %r81;
	shl.b32 	%r248, %r250, 2;
	cvt.u64.u32 	%rd32, %r248;
	add.s64 	%rd33, %rd31, %rd32;
	add.s32 	%r249, %r253, 10;
	st.global.u32 	[%rd33], %r249;
$L__BB0_114:
	add.s32 	%r253, %r253, 1;
	add.s32 	%r252, %r252, -1;
	setp.ne.s32 	%p112, %r252, -10;
	@%p112 bra 	$L__BB0_85;
$L__BB0_115:
	ret;

}


// ===== COMPILED SASS (sm_100) =====

	.target	sm_100

	.elftype	@"ET_EXEC"


//--------------------- .note.nv.tkinfo           --------------------------
	.section	.note.nv.tkinfo,"",@"SHT_NOTE"
	.sectionflags	@"SHF_NOTE_NV_TKINFO"
	.tkinfo
        /*0018*/ 	.word	0x00000002
        /*0030*/ 	.string	""
        /*0030*/ 	.string	"ptxas"
        /*0030*/ 	.string	"Cuda compilation tools, release 13.0, V13.0.88"
        /*0030*/ 	.string	"Build cuda_13.0.r13.0/compiler.36424714_0"
        /*0030*/ 	.string	"-arch sm_100 -m 64 "



//--------------------- .note.nv.cuinfo           --------------------------
	.section	.note.nv.cuinfo,"",@"SHT_NOTE"
	.sectionflags	@"SHF_NOTE_NV_CUINFO"
        /*0018*/ 	.short	0x0002
        /*001a*/ 	.short	0x0064
        /*001c*/ 	.short	0x0082
	.zero		2


//--------------------- .nv.info                  --------------------------
	.section	.nv.info,"",@"SHT_CUDA_INFO"
	.align	4


	//----- nvinfo : EIATTR_REGCOUNT
	.align		4
        /*0000*/ 	.byte	0x04, 0x2f
        /*0002*/ 	.short	(.L_1 - .L_0)
	.align		4
.L_0:
        /*0004*/ 	.word	index@(_Z19solve_sudoku_kernelPiS_S_S_S_i)
        /*0008*/ 	.word	0x00000063


	//----- nvinfo : EIATTR_FRAME_SIZE
	.align		4
.L_1:
        /*000c*/ 	.byte	0x04, 0x11
        /*000e*/ 	.short	(.L_3 - .L_2)
	.align		4
.L_2:
        /*0010*/ 	.word	index@(_Z19solve_sudoku_kernelPiS_S_S_S_i)
        /*0014*/ 	.word	0x00000148


	//----- nvinfo : EIATTR_MIN_STACK_SIZE
	.align		4
.L_3:
        /*0018*/ 	.byte	0x04, 0x12
        /*001a*/ 	.short	(.L_5 - .L_4)
	.align		4
.L_4:
        /*001c*/ 	.word	index@(_Z19solve_sudoku_kernelPiS_S_S_S_i)
        /*0020*/ 	.word	0x00000148
.L_5:


//--------------------- .nv.compat                --------------------------
	.section	.nv.compat,"",@"SHT_CUDA_COMPAT_INFO"
	.align	4
        /*0000*/ 	.byte	0x02, 0x09, 0x00, 0x00, 0x02, 0x02, 0x01, 0x00, 0x02, 0x05, 0x05, 0x00, 0x03, 0x07, 0x01, 0x01
        /*0010*/ 	.byte	0x02, 0x03, 0x00, 0x00, 0x02, 0x06, 0x01, 0x00, 0x04, 0x0b, 0x08, 0x00, 0x09, 0x00, 0x00, 0x00
        /*0020*/ 	.byte	0x00, 0x00, 0x00, 0x00


//--------------------- .nv.info._Z19solve_sudoku_kernelPiS_S_S_S_i --------------------------
	.section	.nv.info._Z19solve_sudoku_kernelPiS_S_S_S_i,"",@"SHT_CUDA_INFO"
	.sectionflags	@""
	.align	4


	//----- nvinfo : EIATTR_CUDA_API_VERSION
	.align		4
        /*0000*/ 	.byte	0x04, 0x37
        /*0002*/ 	.short	(.L_7 - .L_6)
.L_6:
        /*0004*/ 	.word	0x00000082


	//----- nvinfo : EIATTR_KPARAM_INFO
	.align		4
.L_7:
        /*0008*/ 	.byte	0x04, 0x17
        /*000a*/ 	.short	(.L_9 - .L_8)
.L_8:
        /*000c*/ 	.word	0x00000000
        /*0010*/ 	.short	0x0005
        /*0012*/ 	.short	0x0028
        /*0014*/ 	.byte	0x00, 0xf0, 0x11, 0x00


	//----- nvinfo : EIATTR_KPARAM_INFO
	.align		4
.L_9:
        /*0018*/ 	.byte	0x04, 0x17
        /*001a*/ 	.short	(.L_11 - .L_10)
.L_10:
        /*001c*/ 	.word	0x00000000
        /*0020*/ 	.short	0x0004
        /*0022*/ 	.short	0x0020
        /*0024*/ 	.byte	0x00, 0xf5, 0x21, 0x00


	//----- nvinfo : EIATTR_KPARAM_INFO
	.align		4
.L_11:
        /*0028*/ 	.byte	0x04, 0x17
        /*002a*/ 	.short	(.L_13 - .L_12)
.L_12:
        /*002c*/ 	.word	0x00000000
        /*0030*/ 	.short	0x0003
        /*0032*/ 	.short	0x0018
        /*0034*/ 	.byte	0x00, 0xf5, 0x21, 0x00


	//----- nvinfo : EIATTR_KPARAM_INFO
	.align		4
.L_13:
        /*0038*/ 	.byte	0x04, 0x17
        /*003a*/ 	.short	(.L_15 - .L_14)
.L_14:
        /*003c*/ 	.word	0x00000000
        /*0040*/ 	.short	0x0002
        /*0042*/ 	.short	0x0010
        /*0044*/ 	.byte	0x00, 0xf5, 0x21, 0x00


	//----- nvinfo : EIATTR_KPARAM_INFO
	.align		4
.L_15:
        /*0048*/ 	.byte	0x04, 0x17
        /*004a*/ 	.short	(.L_17 - .L_16)
.L_16:
        /*004c*/ 	.word	0x00000000
        /*0050*/ 	.short	0x0001
        /*0052*/ 	.short	0x0008
        /*0054*/ 	.byte	0x00, 0xf5, 0x21, 0x00


	//----- nvinfo : EIATTR_KPARAM_INFO
	.align		4
.L_17:
        /*0058*/ 	.byte	0x04, 0x17
        /*005a*/ 	.short	(.L_19 - .L_18)
.L_18:
        /*005c*/ 	.word	0x00000000
        /*0060*/ 	.short	0x0000
        /*0062*/ 	.short	0x0000
        /*0064*/ 	.byte	0x00, 0xf5, 0x21, 0x00


	//----- nvinfo : EIATTR_SPARSE_MMA_MASK
	.align		4
.L_19:
        /*0068*/ 	.byte	0x03, 0x50
        /*006a*/ 	.short	0x0000


	//----- nvinfo : EIATTR_MAXREG_COUNT
	.align		4
        /*006c*/ 	.byte	0x03, 0x1b
        /*006e*/ 	.short	0x00ff


	//----- nvinfo : EIATTR_MERCURY_ISA_VERSION
	.align		4
        /*0070*/ 	.byte	0x03, 0x5f
        /*0072*/ 	.short	0x0101


	//----- nvinfo : EIATTR_INT_WARP_WIDE_INSTR_OFFSETS
	.align		4
        /*0074*/ 	.byte	0x04, 0x31
        /*0076*/ 	.short	(.L_21 - .L_20)


	//   ....[0]....
.L_20:
        /*0078*/ 	.word	0x000017f0


	//   ....[1]....
        /*007c*/ 	.word	0x00001880


	//   ....[2]....
        /*0080*/ 	.word	0x000025a0


	//   ....[3]....
        /*0084*/ 	.word	0x00002630


	//----- nvinfo : EIATTR_VRC_CTA_INIT_COUNT
	.align		4
.L_21:
        /*0088*/ 	.byte	0x02, 0x4a
	.zero		1
	.zero		1


	//----- nvinfo : EIATTR_EXIT_INSTR_OFFSETS
	.align		4
        /*008c*/ 	.byte	0x04, 0x1c
        /*008e*/ 	.short	(.L_23 - .L_22)


	//   ....[0]....
.L_22:
        /*0090*/ 	.word	0x00000080


	//   ....[1]....
        /*0094*/ 	.word	0x000018b0


	//   ....[2]....
        /*0098*/ 	.word	0x00001e00


	//   ....[3]....
        /*009c*/ 	.word	0x00002c10


	//----- nvinfo : EIATTR_CRS_STACK_SIZE
	.align		4
.L_23:
        /*00a0*/ 	.byte	0x04, 0x1e
        /*00a2*/ 	.short	(.L_25 - .L_24)
.L_24:
        /*00a4*/ 	.word	0x00000000


	//----- nvinfo : EIATTR_CBANK_PARAM_SIZE
	.align		4
.L_25:
        /*00a8*/ 	.byte	0x03, 0x19
        /*00aa*/ 	.short	0x002c


	//----- nvinfo : EIATTR_PARAM_CBANK
	.align		4
        /*00ac*/ 	.byte	0x04, 0x0a
        /*00ae*/ 	.short	(.L_27 - .L_26)
	.align		4
.L_26:
        /*00b0*/ 	.word	index@(.nv.constant0._Z19solve_sudoku_kernelPiS_S_S_S_i)
        /*00b4*/ 	.short	0x0380
        /*00b6*/ 	.short	0x002c


	//----- nvinfo : EIATTR_SW_WAR
	.align		4
.L_27:
        /*00b8*/ 	.byte	0x04, 0x36
        /*00ba*/ 	.short	(.L_29 - .L_28)
.L_28:
        /*00bc*/ 	.word	0x00000008
.L_29:


//--------------------- .nv.callgraph             --------------------------
	.section	.nv.callgraph,"",@"SHT_CUDA_CALLGRAPH"
	.align	4
	.sectionentsize	8
	.align		4
        /*0000*/ 	.word	0x00000000
	.align		4
        /*0004*/ 	.word	0xffffffff
	.align		4
        /*0008*/ 	.word	0x00000000
	.align		4
        /*000c*/ 	.word	0xfffffffe
	.align		4
        /*0010*/ 	.word	0x00000000
	.align		4
        /*0014*/ 	.word	0xfffffffd
	.align		4
        /*0018*/ 	.word	0x00000000
	.align		4
        /*001c*/ 	.word	0xfffffffc


//--------------------- .text._Z19solve_sudoku_kernelPiS_S_S_S_i --------------------------
	.section	.text._Z19solve_sudoku_kernelPiS_S_S_S_i,"ax",@progbits
	.align	128
        .global         _Z19solve_sudoku_kernelPiS_S_S_S_i
        .type           _Z19solve_sudoku_kernelPiS_S_S_S_i,@function
        .size           _Z19solve_sudoku_kernelPiS_S_S_S_i,(.L_x_6 - _Z19solve_sudoku_kernelPiS_S_S_S_i)
        .other          _Z19solve_sudoku_kernelPiS_S_S_S_i,@"STO_CUDA_ENTRY STV_DEFAULT"
_Z19solve_sudoku_kernelPiS_S_S_S_i:
.text._Z19solve_sudoku_kernelPiS_S_S_S_i:
[----:B------:R-:W0:Y:S01]  /*0000*/  LDC R1, c[0x0][0x37c] ;  /* 0x0000df00ff017b82 */ /* 0x000e220000000800 */
[----:B------:R-:W1:Y:S07]  /*0010*/  S2R R3, SR_TID.X ;  /* 0x0000000000037919 */ /* 0x000e6e0000002100 */
[----:B------:R-:W1:Y:S01]  /*0020*/  S2UR UR6, SR_CTAID.X ;  /* 0x00000000000679c3 */ /* 0x000e620000002500 */
[----:B------:R-:W2:Y:S01]  /*0030*/  LDCU UR4, c[0x0][0x3a8] ;  /* 0x00007500ff0477ac */ /* 0x000ea20008000800 */
[----:B0-----:R-:W-:-:S06]  /*0040*/  VIADD R1, R1, 0xfffffeb8 ;  /* 0xfffffeb801017836 */ /* 0x001fcc0000000000 */
[----:B------:R-:W1:Y:S02]  /*0050*/  LDC R0, c[0x0][0x360] ;  /* 0x0000d800ff007b82 */ /* 0x000e640000000800 */
[----:B-1----:R-:W-:-:S05]  /*0060*/  IMAD R0, R0, UR6, R3 ;  /* 0x0000000600007c24 */ /* 0x002fca000f8e0203 */
[----:B--2---:R-:W-:-:S13]  /*0070*/  ISETP.GE.AND P0, PT, R0, UR4, PT ;  /* 0x0000000400007c0c */ /* 0x004fda000bf06270 */
[----:B------:R-:W-:Y:S05]  /*0080*/  @P0 EXIT ;  /* 0x000000000000094d */ /* 0x000fea0003800000 */
[----:B------:R-:W0:Y:S01]  /*0090*/  LDC R0, c[0x0][0x360] ;  /* 0x0000d800ff007b82 */ /* 0x000e220000000800 */
[----:B------:R-:W1:Y:S07]  /*00a0*/  LDCU.64 UR4, c[0x0][0x358] ;  /* 0x00006b00ff0477ac */ /* 0x000e6e0008000a00 */
[----:B------:R-:W2:Y:S01]  /*00b0*/  LDC.64 R82, c[0x0][0x380] ;  /* 0x0000e000ff527b82 */ /* 0x000ea20000000a00 */
[----:B0-----:R-:W-:-:S04]  /*00c0*/  IMAD R0, R0, UR6, R3 ;  /* 0x0000000600007c24 */ /* 0x001fc8000f8e0203 */
[----:B------:R-:W-:-:S04]  /*00d0*/  IMAD R3, R0, 0x51, RZ ;  /* 0x0000005100037824 */ /* 0x000fc800078e02ff */
[----:B--2---:R-:W-:-:S05]  /*00e0*/  IMAD.WIDE R82, R3, 0x4, R82 ;  /* 0x0000000403527825 */ /* 0x004fca00078e0252 */
[----:B-1----:R-:W2:Y:S04]  /*00f0*/  LDG.E R0, desc[UR4][R82.64+0x140] ;  /* 0x0001400452007981 */ /* 0x002ea8000c1e1900 */
[----:B------:R-:W3:Y:S04]  /*0100*/  LDG.E R2, desc[UR4][R82.64] ;  /* 0x0000000452027981 */ /* 0x000ee8000c1e1900 */
[----:B------:R-:W4:Y:S04]  /*0110*/  LDG.E R3, desc[UR4][R82.64+0x4] ;  /* 0x0000040452037981 */ /* 0x000f28000c1e1900 */
[----:B------:R-:W5:Y:S04]  /*0120*/  LDG.E R4, desc[UR4][R82.64+0x8] ;  /* 0x0000080452047981 */ /* 0x000f68000c1e1900 */
        /* <DEDUP_REMOVED lines=76> */
[----:B------:R0:W5:Y:S01]  /*05f0*/  LDG.E R81, desc[UR4][R82.64+0x13c] ;  /* 0x00013c0452517981 */ /* 0x000162000c1e1900 */
[----:B---3--:R-:W-:Y:S01]  /*0600*/  ISETP.NE.AND P0, PT, R2, RZ, PT ;  /* 0x000000ff0200720c */ /* 0x008fe20003f05270 */
[----:B------:R-:W-:Y:S02]  /*0610*/  BSSY.RECONVERGENT B0, `(.L_x_0) ;  /* 0x0000180000007945 */ /* 0x000fe40003800200 */
[----:B--2---:R1:W-:Y:S04]  /*0620*/  STL [R1+0x140], R0 ;  /* 0x0001400001007387 */ /* 0x0043e80000100800 */
[----:B----4-:R1:W-:Y:S01]  /*0630*/  STL.64 [R1], R2 ;  /* 0x0000000201007387 */ /* 0x0103e20000100a00 */
[----:B0-----:R-:W-:-:S03]  /*0640*/  IMAD.MOV.U32 R83, RZ, RZ, R1 ;  /* 0x000000ffff537224 */ /* 0x001fc600078e0001 */
[----:B-----5:R1:W-:Y:S01]  /*0650*/  STL.64 [R1+0x8], R4 ;  /* 0x0000080401007387 */ /* 0x0203e20000100a00 */
[----:B------:R-:W-:-:S03]  /*0660*/  IMAD.MOV.U32 R82, RZ, RZ, RZ ;  /* 0x000000ffff527224 */ /* 0x000fc600078e00ff */
[----:B------:R1:W-:Y:S04]  /*0670*/  STL.64 [R1+0x10], R6 ;  /* 0x0000100601007387 */ /* 0x0003e80000100a00 */
        /* <DEDUP_REMOVED lines=36> */
[----:B------:R1:W-:Y:S01]  /*08c0*/  STL.64 [R1+0x138], R80 ;  /* 0x0001385001007387 */ /* 0x0003e20000100a00 */
[----:B------:R-:W-:Y:S05]  /*08d0*/  @!P0 BRA `(.L_x_1) ;  /* 0x00000014004c8947 */ /* 0x000fea0003800000 */
[----:B------:R-:W-:Y:S01]  /*08e0*/  ISETP.NE.AND P0, PT, R3, RZ, PT ;  /* 0x000000ff0300720c */ /* 0x000fe20003f05270 */
[----:B------:R-:W-:-:S12]  /*08f0*/  IMAD.MOV.U32 R82, RZ, RZ, 0x1 ;  /* 0x00000001ff527424 */ /* 0x000fd800078e00ff */
        /* <DEDUP_REMOVED lines=238> */
[----:B------:R-:W0:Y:S01]  /*17e0*/  S2R R87, SR_LANEID ;  /* 0x0000000000577919 */ /* 0x000e220000000000 */
[----:B------:R-:W-:Y:S01]  /*17f0*/  VOTEU.ANY UR6, UPT, PT ;  /* 0x0000000000067886 */ /* 0x000fe200038e0100 */
[----:B------:R-:W2:Y:S01]  /*1800*/  LDC.64 R82, c[0x0][0x3a0] ;  /* 0x0000e800ff527b82 */ /* 0x000ea20000000a00 */
[----:B------:R-:W0:Y:S08]  /*1810*/  FLO.U32 R86, UR6 ;  /* 0x0000000600567d00 */ /* 0x000e3000080e0000 */
[----:B------:R-:W2:Y:S01]  /*1820*/  POPC R85, UR6 ;  /* 0x0000000600557d09 */ /* 0x000ea20008000000 */
[----:B0-----:R-:W-:-:S13]  /*1830*/  ISETP.EQ.U32.AND P0, PT, R86, R87, PT ;  /* 0x000000575600720c */ /* 0x001fda0003f02070 */
[----:B--2---:R-:W2:Y:S01]  /*1840*/  @P0 ATOMG.E.ADD.STRONG.GPU PT, R83, desc[UR4][R82.64], R85 ;  /* 0x80000055525309a8 */ /* 0x004ea200081ef104 */
[----:B------:R-:W0:Y:S02]  /*1850*/  S2R R87, SR_LTMASK ;  /* 0x0000000000577919 */ /* 0x000e240000003900 */
[----:B0-----:R-:W-:-:S06]  /*1860*/  LOP3.LUT R87, R87, UR6, RZ, 0xc0, !PT ;  /* 0x0000000657577c12 */ /* 0x001fcc000f8ec0ff */
[----:B------:R-:W0:Y:S01]  /*1870*/  POPC R87, R87 ;  /* 0x0000005700577309 */ /* 0x000e220000000000 */
[----:B--2---:R-:W0:Y:S02]  /*1880*/  SHFL.IDX PT, R84, R83, R86, 0x1f ;  /* 0x00001f5653547589 */ /* 0x004e2400000e0000 */
[----:B0-----:R-:W-:-:S05]  /*1890*/  IMAD.IADD R84, R84, 0x1, R87 ;  /* 0x0000000154547824 */ /* 0x001fca00078e0257 */
[----:B------:R-:W-:-:S13]  /*18a0*/  ISETP.GT.AND P0, PT, R84, 0x98967f, PT ;  /* 0x0098967f5400780c */ /* 0x000fda0003f04270 */
[----:B------:R-:W-:Y:S05]  /*18b0*/  @P0 EXIT ;  /* 0x000000000000094d */ /* 0x000fea0003800000 */
[----:B------:R-:W0:Y:S01]  /*18c0*/  LDC.64 R82, c[0x0][0x398] ;  /* 0x0000e600ff527b82 */ /* 0x000e220000000a00 */
[----:B------:R-:W-:-:S04]  /*18d0*/  IMAD R85, R84, 0x51, RZ ;  /* 0x0000005154557824 */ /* 0x000fc800078e02ff */
[----:B0-----:R-:W-:-:S05]  /*18e0*/  IMAD.WIDE R82, R85, 0x4, R82 ;  /* 0x0000000455527825 */ /* 0x001fca00078e0252 */
[----:B------:R-:W-:Y:S04]  /*18f0*/  STG.E desc[UR4][R82.64], R2 ;  /* 0x0000000252007986 */ /* 0x000fe8000c101904 */
        /* <DEDUP_REMOVED lines=79> */
[----:B------:R-:W-:Y:S01]  /*1df0*/  STG.E desc[UR4][R82.64+0x140], R0 ;  /* 0x0001400052007986 */ /* 0x000fe2000c101904 */
[----:B------:R-:W-:Y:S05]  /*1e00*/  EXIT ;  /* 0x000000000000794d */ /* 0x000fea0003800000 */
.L_x_1:
[----:B------:R-:W-:Y:S05]  /*1e10*/  BSYNC.RECONVERGENT B0 ;  /* 0x0000000000007941 */ /* 0x000fea0003800200 */
.L_x_0:
[----:B------:R-:W-:-:S05]  /*1e20*/  PRMT R84, R82, 0x9910, RZ ;  /* 0x0000991052547816 */ /* 0x000fca00000000ff */
[----:B------:R-:W-:-:S05]  /*1e30*/  IMAD R84, R84, 0x39, RZ ;  /* 0x0000003954547824 */ /* 0x000fca00078e02ff */
[----:B------:R-:W-:-:S04]  /*1e40*/  LOP3.LUT R84, R84, 0xffff, RZ, 0xc0, !PT ;  /* 0x0000ffff54547812 */ /* 0x000fc800078ec0ff */
[----:B------:R-:W-:-:S04]  /*1e50*/  SHF.R.U32.HI R84, RZ, 0x9, R84 ;  /* 0x00000009ff547819 */ /* 0x000fc80000011654 */
[----:B------:R-:W-:-:S05]  /*1e60*/  PRMT R87, R84, 0x9910, RZ ;  /* 0x0000991054577816 */ /* 0x000fca00000000ff */
[----:B------:R-:W-:-:S05]  /*1e70*/  IMAD R84, R87, 0x9, RZ ;  /* 0x0000000957547824 */ /* 0x000fca00078e02ff */
[----:B------:R-:W-:-:S05]  /*1e80*/  LOP3.LUT R86, R84, 0xffff, RZ, 0xc0, !PT ;  /* 0x0000ffff54567812 */ /* 0x000fca00078ec0ff */
[----:B------:R-:W-:-:S05]  /*1e90*/  IMAD R85, R86, 0x4, R83 ;  /* 0x0000000456557824 */ /* 0x000fca00078e0253 */
[----:B------:R-:W2:Y:S01]  /*1ea0*/  LDL R88, [R85] ;  /* 0x0000000055587983 */ /* 0x000ea20000100800 */
[----:B------:R-:W-:Y:S02]  /*1eb0*/  IMAD.MOV R89, RZ, RZ, -R84 ;  /* 0x000000ffff597224 */ /* 0x000fe400078e0a54 */
[----:B------:R-:W-:Y:S02]  /*1ec0*/  IMAD R86, R87, 0x56, RZ ;  /* 0x0000005657567824 */ /* 0x000fe400078e02ff */
[----:B------:R-:W-:Y:S01]  /*1ed0*/  IMAD.MOV.U32 R94, RZ, RZ, -0x9 ;  /* 0xfffffff7ff5e7424 */ /* 0x000fe200078e00ff */
[----:B------:R-:W-:Y:S01]  /*1ee0*/  PRMT R89, R89, 0x7710, RZ ;  /* 0x0000771059597816 */ /* 0x000fe200000000ff */
[----:B------:R-:W-:Y:S01]  /*1ef0*/  IMAD.MOV.U32 R95, RZ, RZ, -0x1 ;  /* 0xffffffffff5f7424 */ /* 0x000fe200078e00ff */
[----:B------:R-:W-:-:S03]  /*1f00*/  LOP3.LUT R86, R86, 0xffff, RZ, 0xc0, !PT ;  /* 0x0000ffff56567812 */ /* 0x000fc600078ec0ff */
[----:B------:R-:W-:Y:S01]  /*1f10*/  IMAD.IADD R84, R89, 0x1, R82 ;  /* 0x0000000159547824 */ /* 0x000fe200078e0252 */
[----:B------:R-:W-:-:S04]  /*1f20*/  SHF.R.U32.HI R86, RZ, 0x8, R86 ;  /* 0x00000008ff567819 */ /* 0x000fc80000011656 */
[----:B------:R-:W-:Y:S02]  /*1f30*/  LOP3.LUT R87, R84, 0xff, RZ, 0xc0, !PT ;  /* 0x000000ff54577812 */ /* 0x000fe400078ec0ff */
[----:B------:R-:W-:Y:S02]  /*1f40*/  PRMT R89, R86, 0x9910, RZ ;  /* 0x0000991056597816 */ /* 0x000fe400000000ff */
[----:B------:R-:W-:Y:S01]  /*1f50*/  LOP3.LUT R90, R84, 0xff, RZ, 0xc0, !PT ;  /* 0x000000ff545a7812 */ /* 0x000fe200078ec0ff */
[----:B------:R-:W-:-:S05]  /*1f60*/  IMAD R87, R87, 0x56, RZ ;  /* 0x0000005657577824 */ /* 0x000fca00078e02ff */
[----:B------:R-:W-:-:S04]  /*1f70*/  SHF.R.U32.HI R87, RZ, 0x8, R87 ;  /* 0x00000008ff577819 */ /* 0x000fc80000011657 */
[----:B------:R-:W-:Y:S01]  /*1f80*/  PRMT R86, R87, 0x9910, RZ ;  /* 0x0000991057567816 */ /* 0x000fe200000000ff */
[----:B------:R-:W-:-:S04]  /*1f90*/  IMAD.MOV.U32 R87, RZ, RZ, R89 ;  /* 0x000000ffff577224 */ /* 0x000fc800078e0059 */
[----:B------:R-:W-:Y:S02]  /*1fa0*/  IMAD R87, R87, 0x1b, RZ ;  /* 0x0000001b57577824 */ /* 0x000fe400078e02ff */
[----:B------:R-:W-:-:S03]  /*1fb0*/  IMAD R86, R86, 0x3, RZ ;  /* 0x0000000356567824 */ /* 0x000fc600078e02ff */
[----:B------:R-:W-:Y:S02]  /*1fc0*/  LOP3.LUT R87, R87, 0xff, RZ, 0xc0, !PT ;  /* 0x000000ff57577812 */ /* 0x000fe400078ec0ff */
[----:B------:R-:W-:-:S05]  /*1fd0*/  LOP3.LUT R86, R86, 0xff, RZ, 0xc0, !PT ;  /* 0x000000ff56567812 */ /* 0x000fca00078ec0ff */
[C-C-:B------:R-:W-:Y:S02]  /*1fe0*/  IMAD.IADD R92, R86.reuse, 0x1, R87.reuse ;  /* 0x00000001565c7824 */ /* 0x140fe400078e0257 */
[----:B------:R-:W-:Y:S02]  /*1ff0*/  IMAD.IADD R84, R86, 0x1, R87 ;  /* 0x0000000156547824 */ /* 0x000fe400078e0257 */
[--C-:B------:R-:W-:Y:S02]  /*2000*/  IMAD R86, R90, 0x4, R83.reuse ;  /* 0x000000045a567824 */ /* 0x100fe400078e0253 */
[----:B------:R-:W-:Y:S02]  /*2010*/  IMAD R83, R92, 0x4, R83 ;  /* 0x000000045c537824 */ /* 0x000fe400078e0253 */
[----:B------:R-:W-:Y:S02]  /*2020*/  IMAD.U32 R84, R84, 0x4, R1 ;  /* 0x0000000454547824 */ /* 0x000fe400078e0001 */
[----:B--2---:R-:W-:-:S07]  /*2030*/  IMAD.MOV R87, RZ, RZ, -R88 ;  /* 0x000000ffff577224 */ /* 0x004fce00078e0a58 */
.L_x_4:
[----:B------:R-:W-:Y:S01]  /*2040*/  VIADD R87, R87, 0x1 ;  /* 0x0000000157577836 */ /* 0x000fe20000000000 */
[----:B------:R-:W-:Y:S01]  /*2050*/  BSSY.RECONVERGENT B0, `(.L_x_2) ;  /* 0x00000b9000007945 */ /* 0x000fe20003800200 */
[----:B------:R-:W-:-:S03]  /*2060*/  VIADD R95, R95, 0xffffffff ;  /* 0xffffffff5f5f7836 */ /* 0x000fc60000000000 */
[----:B------:R-:W-:Y:S02]  /*2070*/  ISETP.NE.AND P1, PT, R87, RZ, PT ;  /* 0x000000ff5700720c */ /* 0x000fe40003f25270 */
[----:B------:R-:W-:-:S11]  /*2080*/  ISETP.NE.AND P0, PT, R95, -0xa, PT ;  /* 0xfffffff65f00780c */ /* 0x000fd60003f05270 */
[----:B0-----:R-:W-:Y:S05]  /*2090*/  @!P1 BRA `(.L_x_3) ;  /* 0x0000000800d09947 */ /* 0x001fea0003800000 */
[----:B------:R-:W2:Y:S01]  /*20a0*/  LDL R89, [R85+0x4] ;  /* 0x0000040055597983 */ /* 0x000ea20000100800 */
[----:B------:R-:W-:-:S05]  /*20b0*/  VIADD R88, R94, 0xa ;  /* 0x0000000a5e587836 */ /* 0x000fca0000000000 */
[----:B--2---:R-:W-:-:S13]  /*20c0*/  ISETP.NE.AND P1, PT, R88, R89, PT ;  /* 0x000000595800720c */ /* 0x004fda0003f25270 */
[----:B------:R-:W-:Y:S05]  /*20d0*/  @!P1 BRA `(.L_x_3) ;  /* 0x0000000800c09947 */ /* 0x000fea0003800000 */
[----:B------:R-:W2:Y:S02]  /*20e0*/  LDL R89, [R85+0x8] ;  /* 0x0000080055597983 */ /* 0x000ea40000100800 */
        /* <DEDUP_REMOVED lines=20> */
[----:B------:R-:W2:Y:S02]  /*2230*/  LDL R89, [R86] ;  /* 0x0000000056597983 */ /* 0x000ea40000100800 */
        /* <DEDUP_REMOVED lines=66> */
[----:B------:R-:W-:Y:S05]  /*2660*/  @P1 BRA `(.L_x_3) ;  /* 0x00000004005c1947 */ /* 0x000fea0003800000 */
[----:B------:R-:W0:Y:S01]  /*2670*/  LDC.64 R90, c[0x0][0x388] ;  /* 0x0000e200ff5a7b82 */ /* 0x000e220000000a00 */
[----:B------:R-:W-:-:S04]  /*2680*/  IMAD R89, R89, 0x51, RZ ;  /* 0x0000005159597824 */ /* 0x000fc800078e02ff */
[----:B0-----:R-:W-:-:S03]  /*2690*/  IMAD.WIDE R90, R89, 0x4, R90 ;  /* 0x00000004595a7825 */ /* 0x001fc600078e025a */
[----:B------:R-:W-:Y:S02]  /*26a0*/  LEA R92, P1, R82, R90, 0x2 ;  /* 0x0000005a525c7211 */ /* 0x000fe400078210ff */
[----:B------:R0:W-:Y:S03]  /*26b0*/  STG.E desc[UR4][R90.64], R2 ;  /* 0x000000025a007986 */ /* 0x0001e6000c101904 */
[----:B------:R-:W-:Y:S01]  /*26c0*/  IMAD.X R93, RZ, RZ, R91, P1 ;  /* 0x000000ffff5d7224 */ /* 0x000fe200008e065b */
[----:B------:R0:W-:Y:S04]  /*26d0*/  STG.E desc[UR4][R90.64+0x4], R3 ;  /* 0x000004035a007986 */ /* 0x0001e8000c101904 */
        /* <DEDUP_REMOVED lines=79> */
[----:B------:R0:W-:Y:S02]  /*2bd0*/  STG.E desc[UR4][R92.64], R88 ;  /* 0x000000585c007986 */ /* 0x0001e4000c101904 */
.L_x_3:
[----:B------:R-:W-:Y:S05]  /*2be0*/  BSYNC.RECONVERGENT B0 ;  /* 0x0000000000007941 */ /* 0x000fea0003800200 */
.L_x_2:
[----:B------:R-:W-:Y:S01]  /*2bf0*/  VIADD R94, R94, 0x1 ;  /* 0x000000015e5e7836 */ /* 0x000fe20000000000 */
[----:B------:R-:W-:Y:S06]  /*2c00*/  @P0 BRA `(.L_x_4) ;  /* 0xfffffff4000c0947 */ /* 0x000fec000383ffff */
[----:B------:R-:W-:Y:S05]  /*2c10*/  EXIT ;  /* 0x000000000000794d */ /* 0x000fea0003800000 */
.L_x_5:
[----:B------:R-:W-:-:S00]  /*2c20*/  BRA `(.L_x_5) ;  /* 0xfffffffc00fc7947 */ /* 0x000fc0000383ffff */
[----:B------:R-:W-:-:S00]  /*2c30*/  NOP ;  /* 0x0000000000007918 */ /* 0x000fc00000000000 */
        /* <DEDUP_REMOVED lines=12> */
.L_x_6:


//--------------------- .nv.shared.reserved.0     --------------------------
	.section	.nv.shared.reserved.0,"aw",@nobits
	.weak		__nv_reservedSMEM_offset_0_alias
	.size		__nv_reservedSMEM_offset_0_alias, 0, 64
	.other		__nv_reservedSMEM_offset_0_alias,@"STO_CUDA_RESERVED_SHARED STV_DEFAULT"
__nv_reservedSMEM_offset_0_alias:
	.zero		0
	.zero		64


//--------------------- .nv.constant0._Z19solve_sudoku_kernelPiS_S_S_S_i --------------------------
	.section	.nv.constant0._Z19solve_sudoku_kernelPiS_S_S_S_i,"a",@progbits
	.sectionflags	@""
	.align	4
.nv.constant0._Z19solve_sudoku_kernelPiS_S_S_S_i:
	.zero		940


//--------------------- SYMBOLS --------------------------

	.type		.nv.reservedSmem.offset0,@object
	.size		.nv.reservedSmem.offset0,0x4
